	.headerflags	@"EF_CUDA_TEXMODE_UNIFIED EF_CUDA_64BIT_ADDRESS EF_CUDA_ACCELERATORS EF_CUDA_SM90 EF_CUDA_VIRTUAL_SM(EF_CUDA_SM90)"
	.elftype	@"ET_EXEC"


//--------------------- .nv.info                  --------------------------
	.section	.nv.info,"",@"SHT_CUDA_INFO"
	.align	4


	//----- nvinfo : EIATTR_REGCOUNT
	.align		4
        /*0000*/ 	.byte	0x04, 0x2f
        /*0002*/ 	.short	(.L_1 - .L_0)
	.align		4
.L_0:
        /*0004*/ 	.word	index@(triton_poi_fused_convolution_1)
        /*0008*/ 	.word	0x0000000a


	//----- nvinfo : EIATTR_MIN_STACK_SIZE
	.align		4
.L_1:
        /*000c*/ 	.byte	0x04, 0x12
        /*000e*/ 	.short	(.L_3 - .L_2)
	.align		4
.L_2:
        /*0010*/ 	.word	index@(triton_poi_fused_convolution_1)
        /*0014*/ 	.word	0x00000000


	//----- nvinfo : EIATTR_FRAME_SIZE
	.align		4
.L_3:
        /*0018*/ 	.byte	0x04, 0x11
        /*001a*/ 	.short	(.L_5 - .L_4)
	.align		4
.L_4:
        /*001c*/ 	.word	index@(triton_poi_fused_convolution_1)
        /*0020*/ 	.word	0x00000000


	//----- nvinfo : EIATTR_MIN_STACK_SIZE
	.align		4
.L_5:
        /*0024*/ 	.byte	0x04, 0x12
        /*0026*/ 	.short	(.L_7 - .L_6)
	.align		4
.L_6:
        /*0028*/ 	.word	index@(triton_poi_fused_convolution_1)
        /*002c*/ 	.word	0x00000000
.L_7:


//--------------------- .nv.info.triton_poi_fused_convolution_1 --------------------------
	.section	.nv.info.triton_poi_fused_convolution_1,"",@"SHT_CUDA_INFO"
	.sectionflags	@""
	.align	4


	//----- nvinfo : EIATTR_CUDA_API_VERSION
	.align		4
        /*0000*/ 	.byte	0x04, 0x37
        /*0002*/ 	.short	(.L_9 - .L_8)
.L_8:
        /*0004*/ 	.word	0x0000007c


	//----- nvinfo : EIATTR_KPARAM_INFO
	.align		4
.L_9:
        /*0008*/ 	.byte	0x04, 0x17
        /*000a*/ 	.short	(.L_11 - .L_10)
.L_10:
        /*000c*/ 	.word	0x00000000
        /*0010*/ 	.short	0x0002
        /*0012*/ 	.short	0x0010
        /*0014*/ 	.byte	0x00, 0xf0, 0x11, 0x00


	//----- nvinfo : EIATTR_KPARAM_INFO
	.align		4
.L_11:
        /*0018*/ 	.byte	0x04, 0x17
        /*001a*/ 	.short	(.L_13 - .L_12)
.L_12:
        /*001c*/ 	.word	0x00000000
        /*0020*/ 	.short	0x0001
        /*0022*/ 	.short	0x0008
        /*0024*/ 	.byte	0x00, 0xf4, 0x21, 0x00


	//----- nvinfo : EIATTR_KPARAM_INFO
	.align		4
.L_13:
        /*0028*/ 	.byte	0x04, 0x17
        /*002a*/ 	.short	(.L_15 - .L_14)
.L_14:
        /*002c*/ 	.word	0x00000000
        /*0030*/ 	.short	0x0000
        /*0032*/ 	.short	0x0000
        /*0034*/ 	.byte	0x00, 0xf4, 0x21, 0x00


	//----- nvinfo : EIATTR_SPARSE_MMA_MASK
	.align		4
.L_15:
        /*0038*/ 	.byte	0x03, 0x50
        /*003a*/ 	.short	0x0000


	//----- nvinfo : EIATTR_MAXREG_COUNT
	.align		4
        /*003c*/ 	.byte	0x03, 0x1b
        /*003e*/ 	.short	0x00ff


	//----- nvinfo : EIATTR_EXIT_INSTR_OFFSETS
	.align		4
        /*0040*/ 	.byte	0x04, 0x1c
        /*0042*/ 	.short	(.L_17 - .L_16)


	//   ....[0]....
.L_16:
        /*0044*/ 	.word	0x000000f0


	//----- nvinfo : EIATTR_REQNTID
	.align		4
.L_17:
        /*0048*/ 	.byte	0x04, 0x10
        /*004a*/ 	.short	(.L_19 - .L_18)
.L_18:
        /*004c*/ 	.word	0x00000080
        /*0050*/ 	.word	0x00000001
        /*0054*/ 	.word	0x00000001


	//----- nvinfo : EIATTR_CBANK_PARAM_SIZE
	.align		4
.L_19:
        /*0058*/ 	.byte	0x03, 0x19
        /*005a*/ 	.short	0x0014


	//----- nvinfo : EIATTR_PARAM_CBANK
	.align		4
        /*005c*/ 	.byte	0x04, 0x0a
        /*005e*/ 	.short	(.L_21 - .L_20)
	.align		4
.L_20:
        /*0060*/ 	.word	index@(.nv.constant0.triton_poi_fused_convolution_1)
        /*0064*/ 	.short	0x0210
        /*0066*/ 	.short	0x0014


	//----- nvinfo : EIATTR_SW_WAR
	.align		4
.L_21:
        /*0068*/ 	.byte	0x04, 0x36
        /*006a*/ 	.short	(.L_23 - .L_22)
.L_22:
        /*006c*/ 	.word	0x00000008
.L_23:


//--------------------- .nv.callgraph             --------------------------
	.section	.nv.callgraph,"",@"SHT_CUDA_CALLGRAPH"
	.align	4
	.sectionentsize	8
	.align		4
        /*0000*/ 	.word	0x00000000
	.align		4
        /*0004*/ 	.word	0xffffffff
	.align		4
        /*0008*/ 	.word	0x00000000
	.align		4
        /*000c*/ 	.word	0xfffffffe
	.align		4
        /*0010*/ 	.word	0x00000000
	.align		4
        /*0014*/ 	.word	0xfffffffd
	.align		4
        /*0018*/ 	.word	0x00000000
	.align		4
        /*001c*/ 	.word	0xfffffffc


//--------------------- .text.triton_poi_fused_convolution_1 --------------------------
	.section	.text.triton_poi_fused_convolution_1,"ax",@progbits
	.align	128
        .global         triton_poi_fused_convolution_1
        .type           triton_poi_fused_convolution_1,@function
        .size           triton_poi_fused_convolution_1,(.L_x_1 - triton_poi_fused_convolution_1)
        .other          triton_poi_fused_convolution_1,@"STO_CUDA_ENTRY STV_DEFAULT"
triton_poi_fused_convolution_1:
.text.triton_poi_fused_convolution_1:
[----:B------:R-:W-:Y:S01]  /*0000*/  LDC R1, c[0x0][0x28] ;  /* 0x00000a00ff017b82 */ /* 0x000fe20000000800 */
[----:B------:R-:W1:Y:S07]  /*0010*/  S2R R0, SR_TID.X ;  /* 0x0000000000007919 */ /* 0x000e6e0000002100 */
[----:B------:R-:W2:Y:S01]  /*0020*/  LDC.64 R2, c[0x0][0x210] ;  /* 0x00008400ff027b82 */ /* 0x000ea20000000a00 */
[----:B------:R-:W-:Y:S01]  /*0030*/  ULDC.64 UR4, c[0x0][0x208] ;  /* 0x0000820000047ab9 */ /* 0x000fe20000000a00 */
[----:B------:R-:W3:Y:S06]  /*0040*/  S2R R7, SR_CTAID.X ;  /* 0x0000000000077919 */ /* 0x000eec0000002500 */
[----:B------:R-:W4:Y:S01]  /*0050*/  LDC.64 R4, c[0x0][0x218] ;  /* 0x00008600ff047b82 */ /* 0x000f220000000a00 */
[----:B-1----:R-:W-:Y:S01]  /*0060*/  SHF.L.U32 R0, R0, 0x1, RZ ;  /* 0x0000000100007819 */ /* 0x002fe200000006ff */
[----:B----4-:R-:W4:Y:S03]  /*0070*/  LDG.E R4, desc[UR4][R4.64] ;  /* 0x0000000404047981 */ /* 0x010f26000c1e1900 */
[----:B------:R-:W-:-:S04]  /*0080*/  LOP3.LUT R0, R0, 0xfe, RZ, 0xc0, !PT ;  /* 0x000000fe00007812 */ /* 0x000fc800078ec0ff */
[----:B---3--:R-:W-:-:S05]  /*0090*/  LEA R7, R7, R0, 0x8 ;  /* 0x0000000007077211 */ /* 0x008fca00078e40ff */
[----:B--2---:R-:W-:-:S05]  /*00a0*/  IMAD.WIDE R2, R7, 0x4, R2 ;  /* 0x0000000407027825 */ /* 0x004fca00078e0202 */
[----:B------:R-:W4:Y:S02]  /*00b0*/  LDG.E.64 R6, desc[UR4][R2.64] ;  /* 0x0000000402067981 */ /* 0x000f24000c1e1b00 */
[--C-:B----4-:R-:W-:Y:S01]  /*00c0*/  FADD R6, R6, R4.reuse ;  /* 0x0000000406067221 */ /* 0x110fe20000000000 */
[----:B------:R-:W-:-:S05]  /*00d0*/  FADD R7, R7, R4 ;  /* 0x0000000407077221 */ /* 0x000fca0000000000 */
[----:B------:R-:W-:Y:S01]  /*00e0*/  STG.E.64 desc[UR4][R2.64], R6 ;  /* 0x0000000602007986 */ /* 0x000fe2000c101b04 */
[----:B------:R-:W-:Y:S05]  /*00f0*/  EXIT ;  /* 0x000000000000794d */ /* 0x000fea0003800000 */
.L_x_0:
[----:B------:R-:W-:-:S00]  /*0100*/  BRA `(.L_x_0) ;  /* 0xfffffffc00fc7947 */ /* 0x000fc0000383ffff */
[----:B------:R-:W-:-:S00]  /*0110*/  NOP ;  /* 0x0000000000007918 */ /* 0x000fc00000000000 */
        /* <DEDUP_REMOVED lines=14> */
.L_x_1:


//--------------------- .nv.constant0.triton_poi_fused_convolution_1 --------------------------
	.section	.nv.constant0.triton_poi_fused_convolution_1,"a",@progbits
	.sectionflags	@""
	.align	4
.nv.constant0.triton_poi_fused_convolution_1:
	.zero		548
